	.headerflags	@"EF_CUDA_TEXMODE_UNIFIED EF_CUDA_64BIT_ADDRESS EF_CUDA_ACCELERATORS EF_CUDA_SM90 EF_CUDA_VIRTUAL_SM(EF_CUDA_SM90)"
	.elftype	@"ET_EXEC"


//--------------------- .nv.info                  --------------------------
	.section	.nv.info,"",@"SHT_CUDA_INFO"
	.align	4


	//----- nvinfo : EIATTR_REGCOUNT
	.align		4
        /*0000*/ 	.byte	0x04, 0x2f
        /*0002*/ 	.short	(.L_3 - .L_2)
	.align		4
.L_2:
        /*0004*/ 	.word	index@(triton_poi_fused__native_batch_norm_legit_no_training_add_mul_softplus_tanh_1)
        /*0008*/ 	.word	0x00000014


	//----- nvinfo : EIATTR_MIN_STACK_SIZE
	.align		4
.L_3:
        /*000c*/ 	.byte	0x04, 0x12
        /*000e*/ 	.short	(.L_5 - .L_4)
	.align		4
.L_4:
        /*0010*/ 	.word	index@(triton_poi_fused__native_batch_norm_legit_no_training_add_mul_softplus_tanh_1)
        /*0014*/ 	.word	0x00000000


	//----- nvinfo : EIATTR_FRAME_SIZE
	.align		4
.L_5:
        /*0018*/ 	.byte	0x04, 0x11
        /*001a*/ 	.short	(.L_7 - .L_6)
	.align		4
.L_6:
        /*001c*/ 	.word	index@(triton_poi_fused__native_batch_norm_legit_no_training_add_mul_softplus_tanh_1)
        /*0020*/ 	.word	0x00000000


	//----- nvinfo : EIATTR_MIN_STACK_SIZE
	.align		4
.L_7:
        /*0024*/ 	.byte	0x04, 0x12
        /*0026*/ 	.short	(.L_9 - .L_8)
	.align		4
.L_8:
        /*0028*/ 	.word	index@(triton_poi_fused__native_batch_norm_legit_no_training_add_mul_softplus_tanh_1)
        /*002c*/ 	.word	0x00000000
.L_9:


//--------------------- .nv.info.triton_poi_fused__native_batch_norm_legit_no_training_add_mul_softplus_tanh_1 --------------------------
	.section	.nv.info.triton_poi_fused__native_batch_norm_legit_no_training_add_mul_softplus_tanh_1,"",@"SHT_CUDA_INFO"
	.sectionflags	@""
	.align	4


	//----- nvinfo : EIATTR_CUDA_API_VERSION
	.align		4
        /*0000*/ 	.byte	0x04, 0x37
        /*0002*/ 	.short	(.L_11 - .L_10)
.L_10:
        /*0004*/ 	.word	0x0000007c


	//----- nvinfo : EIATTR_KPARAM_INFO
	.align		4
.L_11:
        /*0008*/ 	.byte	0x04, 0x17
        /*000a*/ 	.short	(.L_13 - .L_12)
.L_12:
        /*000c*/ 	.word	0x00000000
        /*0010*/ 	.short	0x0007
        /*0012*/ 	.short	0x0038
        /*0014*/ 	.byte	0x00, 0xf0, 0x11, 0x00


	//----- nvinfo : EIATTR_KPARAM_INFO
	.align		4
.L_13:
        /*0018*/ 	.byte	0x04, 0x17
        /*001a*/ 	.short	(.L_15 - .L_14)
.L_14:
        /*001c*/ 	.word	0x00000000
        /*0020*/ 	.short	0x0006
        /*0022*/ 	.short	0x0030
        /*0024*/ 	.byte	0x00, 0xf4, 0x21, 0x00


	//----- nvinfo : EIATTR_KPARAM_INFO
	.align		4
.L_15:
        /*0028*/ 	.byte	0x04, 0x17
        /*002a*/ 	.short	(.L_17 - .L_16)
.L_16:
        /*002c*/ 	.word	0x00000000
        /*0030*/ 	.short	0x0005
        /*0032*/ 	.short	0x0028
        /*0034*/ 	.byte	0x00, 0xf4, 0x21, 0x00


	//----- nvinfo : EIATTR_KPARAM_INFO
	.align		4
.L_17:
        /*0038*/ 	.byte	0x04, 0x17
        /*003a*/ 	.short	(.L_19 - .L_18)
.L_18:
        /*003c*/ 	.word	0x00000000
        /*0040*/ 	.short	0x0004
        /*0042*/ 	.short	0x0020
        /*0044*/ 	.byte	0x00, 0xf4, 0x21, 0x00


	//----- nvinfo : EIATTR_KPARAM_INFO
	.align		4
.L_19:
        /*0048*/ 	.byte	0x04, 0x17
        /*004a*/ 	.short	(.L_21 - .L_20)
.L_20:
        /*004c*/ 	.word	0x00000000
        /*0050*/ 	.short	0x0003
        /*0052*/ 	.short	0x0018
        /*0054*/ 	.byte	0x00, 0xf4, 0x21, 0x00


	//----- nvinfo : EIATTR_KPARAM_INFO
	.align		4
.L_21:
        /*0058*/ 	.byte	0x04, 0x17
        /*005a*/ 	.short	(.L_23 - .L_22)
.L_22:
        /*005c*/ 	.word	0x00000000
        /*0060*/ 	.short	0x0002
        /*0062*/ 	.short	0x0010
        /*0064*/ 	.byte	0x00, 0xf4, 0x21, 0x00


	//----- nvinfo : EIATTR_KPARAM_INFO
	.align		4
.L_23:
        /*0068*/ 	.byte	0x04, 0x17
        /*006a*/ 	.short	(.L_25 - .L_24)
.L_24:
        /*006c*/ 	.word	0x00000000
        /*0070*/ 	.short	0x0001
        /*0072*/ 	.short	0x0008
        /*0074*/ 	.byte	0x00, 0xf4, 0x21, 0x00


	//----- nvinfo : EIATTR_KPARAM_INFO
	.align		4
.L_25:
        /*0078*/ 	.byte	0x04, 0x17
        /*007a*/ 	.short	(.L_27 - .L_26)
.L_26:
        /*007c*/ 	.word	0x00000000
        /*0080*/ 	.short	0x0000
        /*0082*/ 	.short	0x0000
        /*0084*/ 	.byte	0x00, 0xf4, 0x21, 0x00


	//----- nvinfo : EIATTR_SPARSE_MMA_MASK
	.align		4
.L_27:
        /*0088*/ 	.byte	0x03, 0x50
        /*008a*/ 	.short	0x0000


	//----- nvinfo : EIATTR_MAXREG_COUNT
	.align		4
        /*008c*/ 	.byte	0x03, 0x1b
        /*008e*/ 	.short	0x00ff


	//----- nvinfo : EIATTR_EXIT_INSTR_OFFSETS
	.align		4
        /*0090*/ 	.byte	0x04, 0x1c
        /*0092*/ 	.short	(.L_29 - .L_28)


	//   ....[0]....
.L_28:
        /*0094*/ 	.word	0x00000730


	//   ....[1]....
        /*0098*/ 	.word	0x00000750


	//----- nvinfo : EIATTR_REQNTID
	.align		4
.L_29:
        /*009c*/ 	.byte	0x04, 0x10
        /*009e*/ 	.short	(.L_31 - .L_30)
.L_30:
        /*00a0*/ 	.word	0x00000080
        /*00a4*/ 	.word	0x00000001
        /*00a8*/ 	.word	0x00000001


	//----- nvinfo : EIATTR_CRS_STACK_SIZE
	.align		4
.L_31:
        /*00ac*/ 	.byte	0x04, 0x1e
        /*00ae*/ 	.short	(.L_33 - .L_32)
.L_32:
        /*00b0*/ 	.word	0x00000000


	//----- nvinfo : EIATTR_CBANK_PARAM_SIZE
	.align		4
.L_33:
        /*00b4*/ 	.byte	0x03, 0x19
        /*00b6*/ 	.short	0x003c


	//----- nvinfo : EIATTR_PARAM_CBANK
	.align		4
        /*00b8*/ 	.byte	0x04, 0x0a
        /*00ba*/ 	.short	(.L_35 - .L_34)
	.align		4
.L_34:
        /*00bc*/ 	.word	index@(.nv.constant0.triton_poi_fused__native_batch_norm_legit_no_training_add_mul_softplus_tanh_1)
        /*00c0*/ 	.short	0x0210
        /*00c2*/ 	.short	0x003c


	//----- nvinfo : EIATTR_SW_WAR
	.align		4
.L_35:
        /*00c4*/ 	.byte	0x04, 0x36
        /*00c6*/ 	.short	(.L_37 - .L_36)
.L_36:
        /*00c8*/ 	.word	0x00000008
.L_37:


//--------------------- .nv.callgraph             --------------------------
	.section	.nv.callgraph,"",@"SHT_CUDA_CALLGRAPH"
	.align	4
	.sectionentsize	8
	.align		4
        /*0000*/ 	.word	0x00000000
	.align		4
        /*0004*/ 	.word	0xffffffff
	.align		4
        /*0008*/ 	.word	0x00000000
	.align		4
        /*000c*/ 	.word	0xfffffffe
	.align		4
        /*0010*/ 	.word	0x00000000
	.align		4
        /*0014*/ 	.word	0xfffffffd
	.align		4
        /*0018*/ 	.word	0x00000000
	.align		4
        /*001c*/ 	.word	0xfffffffc


//--------------------- .nv.constant4             --------------------------
	.section	.nv.constant4,"a",@progbits
	.align	8
	.align		8
.nv.constant4:
        /*0000*/ 	.dword	_$_str
	.align		8
        /*0008*/ 	.dword	_$_str_$_2


//--------------------- .text.triton_poi_fused__native_batch_norm_legit_no_training_add_mul_softplus_tanh_1 --------------------------
	.section	.text.triton_poi_fused__native_batch_norm_legit_no_training_add_mul_softplus_tanh_1,"ax",@progbits
	.align	128
        .global         triton_poi_fused__native_batch_norm_legit_no_training_add_mul_softplus_tanh_1
        .type           triton_poi_fused__native_batch_norm_legit_no_training_add_mul_softplus_tanh_1,@function
        .size           triton_poi_fused__native_batch_norm_legit_no_training_add_mul_softplus_tanh_1,(.L_x_6 - triton_poi_fused__native_batch_norm_legit_no_training_add_mul_softplus_tanh_1)
        .other          triton_poi_fused__native_batch_norm_legit_no_training_add_mul_softplus_tanh_1,@"STO_CUDA_ENTRY STV_DEFAULT"
triton_poi_fused__native_batch_norm_legit_no_training_add_mul_softplus_tanh_1:
.text.triton_poi_fused__native_batch_norm_legit_no_training_add_mul_softplus_tanh_1:
[----:B------:R-:W0:Y:S01]  /*0000*/  LDC R1, c[0x0][0x28] ;  /* 0x00000a00ff017b82 */ /* 0x000e220000000800 */
[----:B------:R-:W1:Y:S07]  /*0010*/  S2R R2, SR_TID.X ;  /* 0x0000000000027919 */ /* 0x000e6e0000002100 */
[----:B------:R-:W2:Y:S01]  /*0020*/  LDC.64 R10, c[0x0][0x228] ;  /* 0x00008a00ff0a7b82 */ /* 0x000ea20000000a00 */
[----:B------:R-:W-:Y:S01]  /*0030*/  ULDC.64 UR4, c[0x0][0x208] ;  /* 0x0000820000047ab9 */ /* 0x000fe20000000a00 */
[----:B------:R-:W3:Y:S06]  /*0040*/  S2R R3, SR_CTAID.X ;  /* 0x0000000000037919 */ /* 0x000eec0000002500 */
[----:B------:R-:W4:Y:S08]  /*0050*/  LDC.64 R6, c[0x0][0x218] ;  /* 0x00008600ff067b82 */ /* 0x000f300000000a00 */
[----:B------:R-:W5:Y:S08]  /*0060*/  LDC.64 R8, c[0x0][0x220] ;  /* 0x00008800ff087b82 */ /* 0x000f700000000a00 */
[----:B------:R-:W4:Y:S01]  /*0070*/  LDC.64 R12, c[0x0][0x230] ;  /* 0x00008c00ff0c7b82 */ /* 0x000f220000000a00 */
[----:B-1----:R-:W-:-:S07]  /*0080*/  LOP3.LUT R2, R2, 0x7f, RZ, 0xc0, !PT ;  /* 0x0000007f02027812 */ /* 0x002fce00078ec0ff */
[----:B------:R-:W1:Y:S01]  /*0090*/  LDC.64 R14, c[0x0][0x238] ;  /* 0x00008e00ff0e7b82 */ /* 0x000e620000000a00 */
[----:B---3--:R-:W-:Y:S02]  /*00a0*/  SHF.R.S32.HI R0, RZ, 0x18, R3 ;  /* 0x00000018ff007819 */ /* 0x008fe40000011403 */
[----:B------:R-:W-:Y:S02]  /*00b0*/  LEA R2, R3, R2, 0x7 ;  /* 0x0000000203027211 */ /* 0x000fe400078e38ff */
[----:B------:R-:W-:Y:S02]  /*00c0*/  SGXT R3, R0, 0x1 ;  /* 0x000000010003781a */ /* 0x000fe40000000200 */
[----:B------:R-:W-:Y:S02]  /*00d0*/  ISETP.GE.AND P0, PT, R2, 0x100, PT ;  /* 0x000001000200780c */ /* 0x000fe40003f06270 */
[----:B------:R-:W-:-:S04]  /*00e0*/  LEA.HI R3, R3, R2, RZ, 0x4 ;  /* 0x0000000203037211 */ /* 0x000fc800078f20ff */
[----:B------:R-:W-:-:S04]  /*00f0*/  SHF.R.S32.HI R3, RZ, 0x4, R3 ;  /* 0x00000004ff037819 */ /* 0x000fc80000011403 */
[----:B------:R-:W-:-:S04]  /*0100*/  LEA.HI R0, R3, R3, RZ, 0x2 ;  /* 0x0000000303007211 */ /* 0x000fc800078f10ff */
[----:B------:R-:W-:-:S04]  /*0110*/  LOP3.LUT R0, R0, 0xfffffffc, RZ, 0xc0, !PT ;  /* 0xfffffffc00007812 */ /* 0x000fc800078ec0ff */
[----:B------:R-:W-:Y:S01]  /*0120*/  IADD3 R5, R3, -R0, RZ ;  /* 0x8000000003057210 */ /* 0x000fe20007ffe0ff */
[----:B------:R-:W-:-:S04]  /*0130*/  HFMA2.MMA R0, -RZ, RZ, 0, 0 ;  /* 0x00000000ff007435 */ /* 0x000fc800000001ff */
[----:B--2---:R-:W-:-:S06]  /*0140*/  IMAD.WIDE R10, R5, 0x4, R10 ;  /* 0x00000004050a7825 */ /* 0x004fcc00078e020a */
[----:B------:R2:W3:Y:S01]  /*0150*/  @!P0 LDG.E.EL R0, desc[UR4][R10.64] ;  /* 0x000000040a008981 */ /* 0x0004e2000c2e1900 */
[----:B------:R-:W-:Y:S01]  /*0160*/  HFMA2.MMA R4, -RZ, RZ, 0, 0 ;  /* 0x00000000ff047435 */ /* 0x000fe200000001ff */
[----:B------:R-:W-:Y:S01]  /*0170*/  MOV R3, RZ ;  /* 0x000000ff00037202 */ /* 0x000fe20000000f00 */
[----:B----4-:R-:W-:-:S04]  /*0180*/  IMAD.WIDE R6, R2, 0x4, R6 ;  /* 0x0000000402067825 */ /* 0x010fc800078e0206 */
[----:B0----5:R-:W-:Y:S01]  /*0190*/  IMAD.WIDE R8, R5, 0x4, R8 ;  /* 0x0000000405087825 */ /* 0x021fe200078e0208 */
[----:B------:R-:W4:Y:S01]  /*01a0*/  @!P0 LDG.E R3, desc[UR4][R6.64] ;  /* 0x0000000406038981 */ /* 0x000f22000c1e1900 */
[----:B------:R-:W-:-:S03]  /*01b0*/  CS2R R16, SRZ ;  /* 0x0000000000107805 */ /* 0x000fc6000001ff00 */
[----:B------:R0:W4:Y:S01]  /*01c0*/  @!P0 LDG.E.EL R4, desc[UR4][R8.64] ;  /* 0x0000000408048981 */ /* 0x000122000c2e1900 */
[----:B--2---:R-:W-:-:S04]  /*01d0*/  IMAD.WIDE R10, R5, 0x4, R12 ;  /* 0x00000004050a7825 */ /* 0x004fc800078e020c */
[----:B-1----:R-:W-:Y:S01]  /*01e0*/  IMAD.WIDE R12, R5, 0x4, R14 ;  /* 0x00000004050c7825 */ /* 0x002fe200078e020e */
[----:B------:R1:W2:Y:S01]  /*01f0*/  @!P0 LDG.E.EL R16, desc[UR4][R10.64] ;  /* 0x000000040a108981 */ /* 0x0002a2000c2e1900 */
[----:B------:R-:W5:Y:S03]  /*0200*/  LDC.64 R14, c[0x0][0x240] ;  /* 0x00009000ff0e7b82 */ /* 0x000f660000000a00 */
[----:B------:R-:W2:Y:S01]  /*0210*/  @!P0 LDG.E.EL R17, desc[UR4][R12.64] ;  /* 0x000000040c118981 */ /* 0x000ea2000c2e1900 */
[----:B------:R-:W-:Y:S01]  /*0220*/  MOV R5, RZ ;  /* 0x000000ff00057202 */ /* 0x000fe20000000f00 */
[----:B-----5:R-:W-:-:S05]  /*0230*/  IMAD.WIDE R14, R2, 0x4, R14 ;  /* 0x00000004020e7825 */ /* 0x020fca00078e020e */
[----:B------:R2:W5:Y:S01]  /*0240*/  @!P0 LDG.E R5, desc[UR4][R14.64] ;  /* 0x000000040e058981 */ /* 0x000562000c1e1900 */
[----:B0-----:R-:W-:Y:S01]  /*0250*/  HFMA2.MMA R9, -RZ, RZ, 1.625, 0 ;  /* 0x3e800000ff097435 */ /* 0x001fe200000001ff */
[----:B-1----:R-:W-:Y:S01]  /*0260*/  MOV R10, 0x3d39bf78 ;  /* 0x3d39bf78000a7802 */ /* 0x002fe20000000f00 */
[----:B------:R-:W-:Y:S01]  /*0270*/  BSSY B0, `(.L_x_0) ;  /* 0x000002f000007945 */ /* 0x000fe20003800000 */
[----:B---3--:R-:W-:-:S04]  /*0280*/  FADD R0, R0, 9.9999997473787516356e-06 ;  /* 0x3727c5ac00007421 */ /* 0x008fc80000000000 */
[----:B------:R-:W0:Y:S01]  /*0290*/  MUFU.SQRT R6, R0 ;  /* 0x0000000000067308 */ /* 0x000e220000002000 */
[----:B----4-:R-:W-:Y:S01]  /*02a0*/  FADD R3, -R4, R3 ;  /* 0x0000000304037221 */ /* 0x010fe20000000100 */
[C---:B0-----:R-:W-:Y:S02]  /*02b0*/  FSETP.GT.AND P1, PT, R6.reuse, 8.50705917302346158658e+37, PT ;  /* 0x7e8000000600780b */ /* 0x041fe40003f24000 */
[----:B------:R-:W-:Y:S02]  /*02c0*/  FSETP.GEU.AND P2, PT, R6, 1.175494350822287508e-38, PT ;  /* 0x008000000600780b */ /* 0x000fe40003f4e000 */
[----:B------:R-:W-:-:S09]  /*02d0*/  FSEL R7, R9, 1, P1 ;  /* 0x3f80000009077808 */ /* 0x000fd20000800000 */
[----:B------:R-:W-:Y:S02]  /*02e0*/  @P1 FMUL R6, R6, 0.25 ;  /* 0x3e80000006061820 */ /* 0x000fe40000400000 */
[----:B------:R-:W-:Y:S02]  /*02f0*/  @!P2 FMUL R7, R7, 16777216 ;  /* 0x4b8000000707a820 */ /* 0x000fe40000400000 */
[----:B------:R-:W-:-:S06]  /*0300*/  @!P2 FMUL R6, R6, 16777216 ;  /* 0x4b8000000606a820 */ /* 0x000fcc0000400000 */
[----:B------:R-:W0:Y:S02]  /*0310*/  MUFU.RCP R6, R6 ;  /* 0x0000000600067308 */ /* 0x000e240000001000 */
[----:B0-----:R-:W-:-:S04]  /*0320*/  FMUL R4, R6, R7 ;  /* 0x0000000706047220 */ /* 0x001fc80000400000 */
[----:B------:R-:W-:-:S04]  /*0330*/  FMUL R4, R3, R4 ;  /* 0x0000000403047220 */ /* 0x000fc80000400000 */
[----:B--2---:R-:W-:-:S04]  /*0340*/  FFMA R4, R4, R16, R17 ;  /* 0x0000001004047223 */ /* 0x004fc80000000011 */
[----:B------:R-:W-:-:S05]  /*0350*/  FMUL R0, R4, 1.4426950216293334961 ;  /* 0x3fb8aa3b04007820 */ /* 0x000fca0000400000 */
[----:B------:R-:W-:-:S13]  /*0360*/  FSETP.GEU.AND P1, PT, R0, -126, PT ;  /* 0xc2fc00000000780b */ /* 0x000fda0003f2e000 */
[----:B------:R-:W-:-:S04]  /*0370*/  @!P1 FMUL R0, R0, 0.5 ;  /* 0x3f00000000009820 */ /* 0x000fc80000400000 */
[----:B------:R-:W0:Y:S02]  /*0380*/  MUFU.EX2 R3, R0 ;  /* 0x0000000000037308 */ /* 0x000e240000000800 */
[----:B0-----:R-:W-:Y:S01]  /*0390*/  @!P1 FMUL R3, R3, R3 ;  /* 0x0000000303039220 */ /* 0x001fe20000400000 */
[----:B------:R-:W-:-:S03]  /*03a0*/  FSETP.GT.AND P1, PT, R4, 20, PT ;  /* 0x41a000000400780b */ /* 0x000fc60003f24000 */
[C---:B------:R-:W-:Y:S01]  /*03b0*/  FADD.FTZ.RZ R6, R3.reuse, 1 ;  /* 0x3f80000003067421 */ /* 0x040fe2000001c000 */
[----:B------:R-:W-:-:S04]  /*03c0*/  ISETP.GE.U32.AND P2, PT, R3, 0x7f800000, PT ;  /* 0x7f8000000300780c */ /* 0x000fc80003f46070 */
[----:B------:R-:W-:-:S04]  /*03d0*/  IADD3 R6, R6, -0x3f400000, RZ ;  /* 0xc0c0000006067810 */ /* 0x000fc80007ffe0ff */
[----:B------:R-:W-:-:S04]  /*03e0*/  LOP3.LUT R6, R6, 0xff800000, RZ, 0xc0, !PT ;  /* 0xff80000006067812 */ /* 0x000fc800078ec0ff */
[----:B------:R-:W-:Y:S02]  /*03f0*/  IADD3 R8, -R6, 0x40800000, RZ ;  /* 0x4080000006087810 */ /* 0x000fe40007ffe1ff */
[----:B------:R-:W-:Y:S02]  /*0400*/  IADD3 R7, R3, -R6, RZ ;  /* 0x8000000603077210 */ /* 0x000fe40007ffe0ff */
[----:B------:R-:W-:Y:S01]  /*0410*/  I2FP.F32.S32 R6, R6 ;  /* 0x0000000600067245 */ /* 0x000fe20000201400 */
[----:B------:R-:W-:-:S04]  /*0420*/  FFMA.FTZ R8, R8, R9, -1 ;  /* 0xbf80000008087423 */ /* 0x000fc80000010009 */
[----:B------:R-:W-:Y:S01]  /*0430*/  FADD R7, R7, R8 ;  /* 0x0000000807077221 */ /* 0x000fe20000000000 */
[----:B------:R-:W-:-:S03]  /*0440*/  FMUL R6, R6, 1.1920928955078125e-07 ;  /* 0x3400000006067820 */ /* 0x000fc60000400000 */
[----:B------:R-:W-:-:S04]  /*0450*/  FFMA.FTZ R8, R7, -R10, 0.10546888411045074463 ;  /* 0x3dd8001207087423 */ /* 0x000fc8000001080a */
[----:B------:R-:W-:-:S04]  /*0460*/  FFMA.FTZ R8, R7, R8, -0.13229703903198242188 ;  /* 0xbe0778e007087423 */ /* 0x000fc80000010008 */
[----:B------:R-:W-:-:S04]  /*0470*/  FFMA.FTZ R8, R7, R8, 0.14491446316242218018 ;  /* 0x3e14647507087423 */ /* 0x000fc80000010008 */
[----:B------:R-:W-:-:S04]  /*0480*/  FFMA.FTZ R8, R7, R8, -0.16641564667224884033 ;  /* 0xbe2a68dd07087423 */ /* 0x000fc80000010008 */
[----:B------:R-:W-:-:S04]  /*0490*/  FFMA.FTZ R8, R7, R8, 0.19988867640495300293 ;  /* 0x3e4caf9e07087423 */ /* 0x000fc80000010008 */
[----:B------:R-:W-:-:S04]  /*04a0*/  FFMA.FTZ R8, R7, R8, -0.25000196695327758789 ;  /* 0xbe80004207087423 */ /* 0x000fc80000010008 */
[----:B------:R-:W-:-:S04]  /*04b0*/  FFMA.FTZ R8, R7, R8, 0.33333510160446166992 ;  /* 0x3eaaaae607087423 */ /* 0x000fc80000010008 */
[----:B------:R-:W-:-:S04]  /*04c0*/  FFMA.FTZ R8, R7, R8, -0.5 ;  /* 0xbf00000007087423 */ /* 0x000fc80000010008 */
[----:B------:R-:W-:-:S04]  /*04d0*/  FMUL R8, R7, R8 ;  /* 0x0000000807087220 */ /* 0x000fc80000400000 */
[----:B------:R-:W-:-:S04]  /*04e0*/  FFMA.FTZ R7, R7, R8, R7 ;  /* 0x0000000807077223 */ /* 0x000fc80000010007 */
[----:B------:R-:W-:Y:S01]  /*04f0*/  FFMA.FTZ R7, R6, 0.69314718246459960938, R7 ;  /* 0x3f31721806077823 */ /* 0x000fe20000010007 */
[----:B------:R-:W-:Y:S06]  /*0500*/  @!P2 BRA `(.L_x_1) ;  /* 0x000000000014a947 */ /* 0x000fec0003800000 */
[C---:B------:R-:W-:Y:S02]  /*0510*/  ISETP.GE.AND P2, PT, R3.reuse, -0x407fffff, PT ;  /* 0xbf8000010300780c */ /* 0x040fe40003f46270 */
[----:B------:R-:W-:-:S11]  /*0520*/  FSETP.NEU.AND P3, PT, R3, RZ, PT ;  /* 0x000000ff0300720b */ /* 0x000fd60003f6d000 */
[----:B------:R-:W-:-:S05]  /*0530*/  @P2 MOV R0, 0x7f800000 ;  /* 0x7f80000000002802 */ /* 0x000fca0000000f00 */
[----:B------:R-:W-:-:S05]  /*0540*/  @P2 FFMA.FTZ R7, R3, R0, +INF ;  /* 0x7f80000003072423 */ /* 0x000fca0000010000 */
[----:B------:R-:W-:-:S07]  /*0550*/  FSEL R7, R7, -RZ, P3 ;  /* 0x800000ff07077208 */ /* 0x000fce0001800000 */
.L_x_1:
[----:B------:R-:W-:Y:S05]  /*0560*/  BSYNC B0 ;  /* 0x0000000000007941 */ /* 0x000fea0003800000 */
.L_x_0:
[----:B------:R-:W-:Y:S01]  /*0570*/  FSEL R11, R4, R7, P1 ;  /* 0x00000007040b7208 */ /* 0x000fe20000800000 */
[----:B------:R-:W-:Y:S01]  /*0580*/  BSSY B0, `(.L_x_2) ;  /* 0x0000016000007945 */ /* 0x000fe20003800000 */
[----:B------:R-:W-:-:S03]  /*0590*/  SHF.R.S32.HI R7, RZ, 0x1f, R2 ;  /* 0x0000001fff077819 */ /* 0x000fc60000011402 */
[----:B------:R-:W-:-:S05]  /*05a0*/  FADD.FTZ R8, |R11|, -RZ ;  /* 0x800000ff0b087221 */ /* 0x000fca0000010200 */
[----:B------:R-:W-:-:S13]  /*05b0*/  FSETP.GE.AND P1, PT, R8, 0.60000002384185791016, PT ;  /* 0x3f19999a0800780b */ /* 0x000fda0003f26000 */
[----:B------:R-:W-:Y:S05]  /*05c0*/  @!P1 BRA `(.L_x_3) ;  /* 0x0000000000289947 */ /* 0x000fea0003800000 */
[C---:B------:R-:W-:Y:S01]  /*05d0*/  FMUL R3, R8.reuse, 2.8853900432586669922 ;  /* 0x4038aa3b08037820 */ /* 0x040fe20000400000 */
[----:B------:R-:W-:Y:S01]  /*05e0*/  HFMA2.MMA R9, -RZ, RZ, 1.875, 0 ;  /* 0x3f800000ff097435 */ /* 0x000fe200000001ff */
[----:B------:R-:W-:-:S04]  /*05f0*/  FSETP.GE.AND P1, PT, R8, 9.010913848876953125, PT ;  /* 0x41102cb40800780b */ /* 0x000fc80003f26000 */
[----:B------:R-:W0:Y:S02]  /*0600*/  MUFU.EX2 R3, R3 ;  /* 0x0000000300037308 */ /* 0x000e240000000800 */
[----:B0-----:R-:W-:-:S06]  /*0610*/  FADD R6, R3, 1 ;  /* 0x3f80000003067421 */ /* 0x001fcc0000000000 */
[----:B------:R-:W0:Y:S02]  /*0620*/  MUFU.RCP R6, R6 ;  /* 0x0000000600067308 */ /* 0x000e240000001000 */
[----:B0-----:R-:W-:-:S05]  /*0630*/  FFMA.FTZ R0, R6, -2, R9 ;  /* 0xc000000006007823 */ /* 0x001fca0000010009 */
[----:B------:R-:W-:-:S04]  /*0640*/  FSEL R0, R0, 1, !P1 ;  /* 0x3f80000000007808 */ /* 0x000fc80004800000 */
[----:B------:R-:W-:Y:S01]  /*0650*/  LOP3.LUT R0, R0, 0x80000000, R11, 0xf8, !PT ;  /* 0x8000000000007812 */ /* 0x000fe200078ef80b */
[----:B------:R-:W-:Y:S06]  /*0660*/  BRA `(.L_x_4) ;  /* 0x00000000001c7947 */ /* 0x000fec0003800000 */
.L_x_3:
[----:B------:R-:W-:Y:S01]  /*0670*/  MOV R0, 0x3c80f082 ;  /* 0x3c80f08200007802 */ /* 0x000fe20000000f00 */
[----:B------:R-:W-:-:S04]  /*0680*/  FMUL R3, R11, R11 ;  /* 0x0000000b0b037220 */ /* 0x000fc80000400000 */
[----:B------:R-:W-:-:S04]  /*0690*/  FFMA.FTZ R0, R3, R0, -0.052303962409496307373 ;  /* 0xbd563cae03007423 */ /* 0x000fc80000010000 */
[----:B------:R-:W-:-:S04]  /*06a0*/  FFMA.FTZ R0, R3, R0, 0.1331529766321182251 ;  /* 0x3e08594103007423 */ /* 0x000fc80000010000 */
[----:B------:R-:W-:-:S04]  /*06b0*/  FFMA.FTZ R0, R3, R0, -0.33332768082618713379 ;  /* 0xbeaaa9ed03007423 */ /* 0x000fc80000010000 */
[----:B------:R-:W-:-:S04]  /*06c0*/  FFMA.FTZ R0, R3, R0, RZ ;  /* 0x0000000003007223 */ /* 0x000fc800000100ff */
[----:B------:R-:W-:-:S07]  /*06d0*/  FFMA.FTZ R0, R11, R0, R11 ;  /* 0x000000000b007223 */ /* 0x000fce000001000b */
.L_x_4:
[----:B------:R-:W-:Y:S05]  /*06e0*/  BSYNC B0 ;  /* 0x0000000000007941 */ /* 0x000fea0003800000 */
.L_x_2:
[----:B------:R-:W-:Y:S01]  /*06f0*/  ULDC.64 UR6, c[0x0][0x210] ;  /* 0x0000840000067ab9 */ /* 0x000fe20000000a00 */
[----:B-----5:R-:W-:Y:S01]  /*0700*/  FFMA R5, R4, R0, R5 ;  /* 0x0000000004057223 */ /* 0x020fe20000000005 */
[----:B------:R-:W-:-:S04]  /*0710*/  LEA R6, P1, R2, UR6, 0x2 ;  /* 0x0000000602067c11 */ /* 0x000fc8000f8210ff */
[----:B------:R-:W-:Y:S01]  /*0720*/  LEA.HI.X R7, R2, UR7, R7, 0x2, P1 ;  /* 0x0000000702077c11 */ /* 0x000fe200088f1407 */
[----:B------:R-:W-:Y:S08]  /*0730*/  @P0 EXIT ;  /* 0x000000000000094d */ /* 0x000ff00003800000 */
[----:B------:R-:W-:Y:S01]  /*0740*/  STG.E desc[UR4][R6.64], R5 ;  /* 0x0000000506007986 */ /* 0x000fe2000c101904 */
[----:B------:R-:W-:Y:S05]  /*0750*/  EXIT ;  /* 0x000000000000794d */ /* 0x000fea0003800000 */
.L_x_5:
[----:B------:R-:W-:-:S00]  /*0760*/  BRA `(.L_x_5) ;  /* 0xfffffffc00fc7947 */ /* 0x000fc0000383ffff */
[----:B------:R-:W-:-:S00]  /*0770*/  NOP ;  /* 0x0000000000007918 */ /* 0x000fc00000000000 */
        /* <DEDUP_REMOVED lines=8> */
.L_x_6:


//--------------------- .nv.global.init           --------------------------
	.section	.nv.global.init,"aw",@progbits
.nv.global.init:
	.type		_$_str,@object
	.size		_$_str,(_$_str_$_2 - _$_str)
_$_str:
        /*0000*/ 	.byte	0x5f, 0x5f, 0x43, 0x55, 0x44, 0x41, 0x5f, 0x46, 0x54, 0x5a, 0x00
	.type		_$_str_$_2,@object
	.size		_$_str_$_2,(.L_1 - _$_str_$_2)
_$_str_$_2:
        /*000b*/ 	.byte	0x5f, 0x5f, 0x43, 0x55, 0x44, 0x41, 0x5f, 0x50, 0x52, 0x45, 0x43, 0x5f, 0x53, 0x51, 0x52, 0x54
        /*001b*/ 	.byte	0x00
.L_1:


//--------------------- .nv.constant0.triton_poi_fused__native_batch_norm_legit_no_training_add_mul_softplus_tanh_1 --------------------------
	.section	.nv.constant0.triton_poi_fused__native_batch_norm_legit_no_training_add_mul_softplus_tanh_1,"a",@progbits
	.sectionflags	@""
	.align	4
.nv.constant0.triton_poi_fused__native_batch_norm_legit_no_training_add_mul_softplus_tanh_1:
	.zero		588
